//
// Generated by NVIDIA NVVM Compiler
//
// Compiler Build ID: CL-36424714
// Cuda compilation tools, release 13.0, V13.0.88
// Based on NVVM 20.0.0
//

.version 9.0
.target sm_100
.address_size 64

	// .globl	_Z10matrix_addPiS_S_

.visible .entry _Z10matrix_addPiS_S_(
	.param .u64 .ptr .align 1 _Z10matrix_addPiS_S__param_0,
	.param .u64 .ptr .align 1 _Z10matrix_addPiS_S__param_1,
	.param .u64 .ptr .align 1 _Z10matrix_addPiS_S__param_2
)
{
	.reg .pred 	%p<4>;
	.reg .b32 	%r<14>;
	.reg .b64 	%rd<11>;

	ld.param.u64 	%rd1, [_Z10matrix_addPiS_S__param_0];
	ld.param.u64 	%rd2, [_Z10matrix_addPiS_S__param_1];
	ld.param.u64 	%rd3, [_Z10matrix_addPiS_S__param_2];
	mov.u32 	%r2, %tid.x;
	mov.u32 	%r3, %ctaid.x;
	mov.u32 	%r4, %ntid.x;
	mad.lo.s32 	%r5, %r3, %r4, %r2;
	mov.u32 	%r6, %tid.y;
	mov.u32 	%r7, %ctaid.y;
	mov.u32 	%r8, %ntid.y;
	mad.lo.s32 	%r9, %r7, %r8, %r6;
	mad.lo.s32 	%r1, %r5, 15000, %r9;
	setp.gt.s32 	%p1, %r5, 14999;
	setp.gt.u32 	%p2, %r9, 14999;
	or.pred  	%p3, %p1, %p2;
	@%p3 bra 	$L__BB0_2;
	cvta.to.global.u64 	%rd4, %rd1;
	cvta.to.global.u64 	%rd5, %rd2;
	cvta.to.global.u64 	%rd6, %rd3;
	mul.wide.s32 	%rd7, %r1, 4;
	add.s64 	%rd8, %rd4, %rd7;
	ld.global.u32 	%r11, [%rd8];
	add.s64 	%rd9, %rd5, %rd7;
	ld.global.u32 	%r12, [%rd9];
	add.s32 	%r13, %r12, %r11;
	add.s64 	%rd10, %rd6, %rd7;
	st.global.u32 	[%rd10], %r13;
$L__BB0_2:
	ret;

}


// ===== COMPILED SASS (sm_100) =====

	.target	sm_100

	.elftype	@"ET_EXEC"


//--------------------- .note.nv.tkinfo           --------------------------
	.section	.note.nv.tkinfo,"",@"SHT_NOTE"
	.sectionflags	@"SHF_NOTE_NV_TKINFO"
	.tkinfo
        /*0018*/ 	.word	0x00000002
        /*0030*/ 	.string	""
        /*0030*/ 	.string	"ptxas"
        /*0030*/ 	.string	"Cuda compilation tools, release 13.0, V13.0.88"
        /*0030*/ 	.string	"Build cuda_13.0.r13.0/compiler.36424714_0"
        /*0030*/ 	.string	"-arch sm_100 -m 64 "



//--------------------- .note.nv.cuinfo           --------------------------
	.section	.note.nv.cuinfo,"",@"SHT_NOTE"
	.sectionflags	@"SHF_NOTE_NV_CUINFO"
        /*0018*/ 	.short	0x0002
        /*001a*/ 	.short	0x0064
        /*001c*/ 	.short	0x0082
	.zero		2


//--------------------- .nv.info                  --------------------------
	.section	.nv.info,"",@"SHT_CUDA_INFO"
	.align	4


	//----- nvinfo : EIATTR_REGCOUNT
	.align		4
        /*0000*/ 	.byte	0x04, 0x2f
        /*0002*/ 	.short	(.L_1 - .L_0)
	.align		4
.L_0:
        /*0004*/ 	.word	index@(_Z10matrix_addPiS_S_)
        /*0008*/ 	.word	0x0000000c


	//----- nvinfo : EIATTR_FRAME_SIZE
	.align		4
.L_1:
        /*000c*/ 	.byte	0x04, 0x11
        /*000e*/ 	.short	(.L_3 - .L_2)
	.align		4
.L_2:
        /*0010*/ 	.word	index@(_Z10matrix_addPiS_S_)
        /*0014*/ 	.word	0x00000000


	//----- nvinfo : EIATTR_MIN_STACK_SIZE
	.align		4
.L_3:
        /*0018*/ 	.byte	0x04, 0x12
        /*001a*/ 	.short	(.L_5 - .L_4)
	.align		4
.L_4:
        /*001c*/ 	.word	index@(_Z10matrix_addPiS_S_)
        /*0020*/ 	.word	0x00000000
.L_5:


//--------------------- .nv.compat                --------------------------
	.section	.nv.compat,"",@"SHT_CUDA_COMPAT_INFO"
	.align	4
        /*0000*/ 	.byte	0x02, 0x09, 0x00, 0x00, 0x02, 0x02, 0x01, 0x00, 0x02, 0x05, 0x05, 0x00, 0x03, 0x07, 0x01, 0x01
        /*0010*/ 	.byte	0x02, 0x03, 0x00, 0x00, 0x02, 0x06, 0x01, 0x00, 0x04, 0x0b, 0x08, 0x00, 0x09, 0x00, 0x00, 0x00
        /*0020*/ 	.byte	0x00, 0x00, 0x00, 0x00


//--------------------- .nv.info._Z10matrix_addPiS_S_ --------------------------
	.section	.nv.info._Z10matrix_addPiS_S_,"",@"SHT_CUDA_INFO"
	.sectionflags	@""
	.align	4


	//----- nvinfo : EIATTR_CUDA_API_VERSION
	.align		4
        /*0000*/ 	.byte	0x04, 0x37
        /*0002*/ 	.short	(.L_7 - .L_6)
.L_6:
        /*0004*/ 	.word	0x00000082


	//----- nvinfo : EIATTR_KPARAM_INFO
	.align		4
.L_7:
        /*0008*/ 	.byte	0x04, 0x17
        /*000a*/ 	.short	(.L_9 - .L_8)
.L_8:
        /*000c*/ 	.word	0x00000000
        /*0010*/ 	.short	0x0002
        /*0012*/ 	.short	0x0010
        /*0014*/ 	.byte	0x00, 0xf5, 0x21, 0x00


	//----- nvinfo : EIATTR_KPARAM_INFO
	.align		4
.L_9:
        /*0018*/ 	.byte	0x04, 0x17
        /*001a*/ 	.short	(.L_11 - .L_10)
.L_10:
        /*001c*/ 	.word	0x00000000
        /*0020*/ 	.short	0x0001
        /*0022*/ 	.short	0x0008
        /*0024*/ 	.byte	0x00, 0xf5, 0x21, 0x00


	//----- nvinfo : EIATTR_KPARAM_INFO
	.align		4
.L_11:
        /*0028*/ 	.byte	0x04, 0x17
        /*002a*/ 	.short	(.L_13 - .L_12)
.L_12:
        /*002c*/ 	.word	0x00000000
        /*0030*/ 	.short	0x0000
        /*0032*/ 	.short	0x0000
        /*0034*/ 	.byte	0x00, 0xf5, 0x21, 0x00


	//----- nvinfo : EIATTR_SPARSE_MMA_MASK
	.align		4
.L_13:
        /*0038*/ 	.byte	0x03, 0x50
        /*003a*/ 	.short	0x0000


	//----- nvinfo : EIATTR_MAXREG_COUNT
	.align		4
        /*003c*/ 	.byte	0x03, 0x1b
        /*003e*/ 	.short	0x00ff


	//----- nvinfo : EIATTR_MERCURY_ISA_VERSION
	.align		4
        /*0040*/ 	.byte	0x03, 0x5f
        /*0042*/ 	.short	0x0101


	//----- nvinfo : EIATTR_VRC_CTA_INIT_COUNT
	.align		4
        /*0044*/ 	.byte	0x02, 0x4a
	.zero		1
	.zero		1


	//----- nvinfo : EIATTR_EXIT_INSTR_OFFSETS
	.align		4
        /*0048*/ 	.byte	0x04, 0x1c
        /*004a*/ 	.short	(.L_15 - .L_14)


	//   ....[0]....
.L_14:
        /*004c*/ 	.word	0x000000b0


	//   ....[1]....
        /*0050*/ 	.word	0x00000180


	//----- nvinfo : EIATTR_CBANK_PARAM_SIZE
	.align		4
.L_15:
        /*0054*/ 	.byte	0x03, 0x19
        /*0056*/ 	.short	0x0018


	//----- nvinfo : EIATTR_PARAM_CBANK
	.align		4
        /*0058*/ 	.byte	0x04, 0x0a
        /*005a*/ 	.short	(.L_17 - .L_16)
	.align		4
.L_16:
        /*005c*/ 	.word	index@(.nv.constant0._Z10matrix_addPiS_S_)
        /*0060*/ 	.short	0x0380
        /*0062*/ 	.short	0x0018


	//----- nvinfo : EIATTR_SW_WAR
	.align		4
.L_17:
        /*0064*/ 	.byte	0x04, 0x36
        /*0066*/ 	.short	(.L_19 - .L_18)
.L_18:
        /*0068*/ 	.word	0x00000008
.L_19:


//--------------------- .nv.callgraph             --------------------------
	.section	.nv.callgraph,"",@"SHT_CUDA_CALLGRAPH"
	.align	4
	.sectionentsize	8
	.align		4
        /*0000*/ 	.word	0x00000000
	.align		4
        /*0004*/ 	.word	0xffffffff
	.align		4
        /*0008*/ 	.word	0x00000000
	.align		4
        /*000c*/ 	.word	0xfffffffe
	.align		4
        /*0010*/ 	.word	0x00000000
	.align		4
        /*0014*/ 	.word	0xfffffffd
	.align		4
        /*0018*/ 	.word	0x00000000
	.align		4
        /*001c*/ 	.word	0xfffffffc


//--------------------- .text._Z10matrix_addPiS_S_ --------------------------
	.section	.text._Z10matrix_addPiS_S_,"ax",@progbits
	.align	128
        .global         _Z10matrix_addPiS_S_
        .type           _Z10matrix_addPiS_S_,@function
        .size           _Z10matrix_addPiS_S_,(.L_x_1 - _Z10matrix_addPiS_S_)
        .other          _Z10matrix_addPiS_S_,@"STO_CUDA_ENTRY STV_DEFAULT"
_Z10matrix_addPiS_S_:
.text._Z10matrix_addPiS_S_:
[----:B------:R-:W-:Y:S01]  /*0000*/  LDC R1, c[0x0][0x37c] ;  /* 0x0000df00ff017b82 */ /* 0x000fe20000000800 */
[----:B------:R-:W0:Y:S07]  /*0010*/  S2R R7, SR_TID.Y ;  /* 0x0000000000077919 */ /* 0x000e2e0000002200 */
[----:B------:R-:W1:Y:S01]  /*0020*/  LDC R3, c[0x0][0x360] ;  /* 0x0000d800ff037b82 */ /* 0x000e620000000800 */
[----:B------:R-:W1:Y:S07]  /*0030*/  S2R R0, SR_TID.X ;  /* 0x0000000000007919 */ /* 0x000e6e0000002100 */
[----:B------:R-:W0:Y:S08]  /*0040*/  S2UR UR5, SR_CTAID.Y ;  /* 0x00000000000579c3 */ /* 0x000e300000002600 */
[----:B------:R-:W0:Y:S08]  /*0050*/  LDC R2, c[0x0][0x364] ;  /* 0x0000d900ff027b82 */ /* 0x000e300000000800 */
[----:B------:R-:W1:Y:S01]  /*0060*/  S2UR UR4, SR_CTAID.X ;  /* 0x00000000000479c3 */ /* 0x000e620000002500 */
[----:B0-----:R-:W-:-:S05]  /*0070*/  IMAD R7, R2, UR5, R7 ;  /* 0x0000000502077c24 */ /* 0x001fca000f8e0207 */
[----:B------:R-:W-:Y:S01]  /*0080*/  ISETP.GT.U32.AND P0, PT, R7, 0x3a97, PT ;  /* 0x00003a970700780c */ /* 0x000fe20003f04070 */
[----:B-1----:R-:W-:-:S05]  /*0090*/  IMAD R0, R3, UR4, R0 ;  /* 0x0000000403007c24 */ /* 0x002fca000f8e0200 */
[----:B------:R-:W-:-:S13]  /*00a0*/  ISETP.GT.OR P0, PT, R0, 0x3a97, P0 ;  /* 0x00003a970000780c */ /* 0x000fda0000704670 */
[----:B------:R-:W-:Y:S05]  /*00b0*/  @P0 EXIT ;  /* 0x000000000000094d */ /* 0x000fea0003800000 */
[----:B------:R-:W0:Y:S01]  /*00c0*/  LDC.64 R2, c[0x0][0x380] ;  /* 0x0000e000ff027b82 */ /* 0x000e220000000a00 */
[----:B------:R-:W1:Y:S01]  /*00d0*/  LDCU.64 UR4, c[0x0][0x358] ;  /* 0x00006b00ff0477ac */ /* 0x000e620008000a00 */
[----:B------:R-:W-:-:S06]  /*00e0*/  IMAD R9, R0, 0x3a98, R7 ;  /* 0x00003a9800097824 */ /* 0x000fcc00078e0207 */
[----:B------:R-:W2:Y:S08]  /*00f0*/  LDC.64 R4, c[0x0][0x388] ;  /* 0x0000e200ff047b82 */ /* 0x000eb00000000a00 */
[----:B------:R-:W3:Y:S01]  /*0100*/  LDC.64 R6, c[0x0][0x390] ;  /* 0x0000e400ff067b82 */ /* 0x000ee20000000a00 */
[----:B0-----:R-:W-:-:S06]  /*0110*/  IMAD.WIDE R2, R9, 0x4, R2 ;  /* 0x0000000409027825 */ /* 0x001fcc00078e0202 */
[----:B-1----:R-:W4:Y:S01]  /*0120*/  LDG.E R2, desc[UR4][R2.64] ;  /* 0x0000000402027981 */ /* 0x002f22000c1e1900 */
[----:B--2---:R-:W-:-:S06]  /*0130*/  IMAD.WIDE R4, R9, 0x4, R4 ;  /* 0x0000000409047825 */ /* 0x004fcc00078e0204 */
[----:B------:R-:W4:Y:S01]  /*0140*/  LDG.E R5, desc[UR4][R4.64] ;  /* 0x0000000404057981 */ /* 0x000f22000c1e1900 */
[----:B---3--:R-:W-:Y:S01]  /*0150*/  IMAD.WIDE R6, R9, 0x4, R6 ;  /* 0x0000000409067825 */ /* 0x008fe200078e0206 */
[----:B----4-:R-:W-:-:S05]  /*0160*/  IADD3 R9, PT, PT, R2, R5, RZ ;  /* 0x0000000502097210 */ /* 0x010fca0007ffe0ff */
[----:B------:R-:W-:Y:S01]  /*0170*/  STG.E desc[UR4][R6.64], R9 ;  /* 0x0000000906007986 */ /* 0x000fe2000c101904 */
[----:B------:R-:W-:Y:S05]  /*0180*/  EXIT ;  /* 0x000000000000794d */ /* 0x000fea0003800000 */
.L_x_0:
[----:B------:R-:W-:-:S00]  /*0190*/  BRA `(.L_x_0) ;  /* 0xfffffffc00fc7947 */ /* 0x000fc0000383ffff */
[----:B------:R-:W-:-:S00]  /*01a0*/  NOP ;  /* 0x0000000000007918 */ /* 0x000fc00000000000 */
        /* <DEDUP_REMOVED lines=13> */
.L_x_1:


//--------------------- .nv.shared.reserved.0     --------------------------
	.section	.nv.shared.reserved.0,"aw",@nobits
	.weak		__nv_reservedSMEM_offset_0_alias
	.size		__nv_reservedSMEM_offset_0_alias, 0, 64
	.other		__nv_reservedSMEM_offset_0_alias,@"STO_CUDA_RESERVED_SHARED STV_DEFAULT"
__nv_reservedSMEM_offset_0_alias:
	.zero		0
	.zero		64


//--------------------- .nv.constant0._Z10matrix_addPiS_S_ --------------------------
	.section	.nv.constant0._Z10matrix_addPiS_S_,"a",@progbits
	.sectionflags	@""
	.align	4
.nv.constant0._Z10matrix_addPiS_S_:
	.zero		920


//--------------------- SYMBOLS --------------------------

	.type		.nv.reservedSmem.offset0,@object
	.size		.nv.reservedSmem.offset0,0x4
